//
// Generated by NVIDIA NVVM Compiler
//
// Compiler Build ID: CL-36424714
// Cuda compilation tools, release 13.0, V13.0.88
// Based on NVVM 20.0.0
//

.version 9.0
.target sm_100
.address_size 64

	// .globl	hoge
.extern .func  (.param .b32 func_retval0) vprintf
(
	.param .b64 vprintf_param_0,
	.param .b64 vprintf_param_1
)
;
.global .align 1 .b8 $str[12] = {37, 100, 45, 37, 100, 32, 47, 32, 37, 100, 10};

.visible .entry hoge()
{
	.local .align 8 .b8 	__local_depot0[16];
	.reg .b64 	%SP;
	.reg .b64 	%SPL;
	.reg .b32 	%r<6>;
	.reg .b64 	%rd<5>;

	mov.u64 	%SPL, __local_depot0;
	cvta.local.u64 	%SP, %SPL;
	add.u64 	%rd1, %SP, 0;
	add.u64 	%rd2, %SPL, 0;
	mov.u32 	%r1, %ctaid.x;
	mov.u32 	%r2, %ctaid.y;
	mov.u32 	%r3, %tid.x;
	st.local.v2.u32 	[%rd2], {%r1, %r2};
	st.local.u32 	[%rd2+8], %r3;
	mov.u64 	%rd3, $str;
	cvta.global.u64 	%rd4, %rd3;
	{ // callseq 0, 0
	.param .b64 param0;
	st.param.b64 	[param0], %rd4;
	.param .b64 param1;
	st.param.b64 	[param1], %rd1;
	.param .b32 retval0;
	call.uni (retval0), 
	vprintf, 
	(
	param0, 
	param1
	);
	ld.param.b32 	%r4, [retval0];
	} // callseq 0
	ret;

}


// ===== COMPILED SASS (sm_100) =====

	.target	sm_100

	.elftype	@"ET_EXEC"


//--------------------- .note.nv.tkinfo           --------------------------
	.section	.note.nv.tkinfo,"",@"SHT_NOTE"
	.sectionflags	@"SHF_NOTE_NV_TKINFO"
	.tkinfo
        /*0018*/ 	.word	0x00000002
        /*0030*/ 	.string	""
        /*0030*/ 	.string	"ptxas"
        /*0030*/ 	.string	"Cuda compilation tools, release 13.0, V13.0.88"
        /*0030*/ 	.string	"Build cuda_13.0.r13.0/compiler.36424714_0"
        /*0030*/ 	.string	"-arch sm_100 -m 64 "



//--------------------- .note.nv.cuinfo           --------------------------
	.section	.note.nv.cuinfo,"",@"SHT_NOTE"
	.sectionflags	@"SHF_NOTE_NV_CUINFO"
        /*0018*/ 	.short	0x0002
        /*001a*/ 	.short	0x0064
        /*001c*/ 	.short	0x0082
	.zero		2


//--------------------- .nv.info                  --------------------------
	.section	.nv.info,"",@"SHT_CUDA_INFO"
	.align	4


	//----- nvinfo : EIATTR_REGCOUNT
	.align		4
        /*0000*/ 	.byte	0x04, 0x2f
        /*0002*/ 	.short	(.L_2 - .L_1)
	.align		4
.L_1:
        /*0004*/ 	.word	index@(hoge)
        /*0008*/ 	.word	0x00000018


	//----- nvinfo : EIATTR_FRAME_SIZE
	.align		4
.L_2:
        /*000c*/ 	.byte	0x04, 0x11
        /*000e*/ 	.short	(.L_4 - .L_3)
	.align		4
.L_3:
        /*0010*/ 	.word	index@(hoge)
        /*0014*/ 	.word	0x00000010


	//----- nvinfo : EIATTR_MIN_STACK_SIZE
	.align		4
.L_4:
        /*0018*/ 	.byte	0x04, 0x12
        /*001a*/ 	.short	(.L_6 - .L_5)
	.align		4
.L_5:
        /*001c*/ 	.word	index@(hoge)
        /*0020*/ 	.word	0x00000010
.L_6:


//--------------------- .nv.compat                --------------------------
	.section	.nv.compat,"",@"SHT_CUDA_COMPAT_INFO"
	.align	4
        /*0000*/ 	.byte	0x02, 0x09, 0x00, 0x00, 0x02, 0x02, 0x01, 0x00, 0x02, 0x05, 0x05, 0x00, 0x03, 0x07, 0x01, 0x01
        /*0010*/ 	.byte	0x02, 0x03, 0x00, 0x00, 0x02, 0x06, 0x01, 0x00, 0x04, 0x0b, 0x08, 0x00, 0x09, 0x00, 0x00, 0x00
        /*0020*/ 	.byte	0x00, 0x00, 0x00, 0x00


//--------------------- .nv.info.hoge             --------------------------
	.section	.nv.info.hoge,"",@"SHT_CUDA_INFO"
	.sectionflags	@""
	.align	4


	//----- nvinfo : EIATTR_CUDA_API_VERSION
	.align		4
        /*0000*/ 	.byte	0x04, 0x37
        /*0002*/ 	.short	(.L_8 - .L_7)
.L_7:
        /*0004*/ 	.word	0x00000082


	//----- nvinfo : EIATTR_SPARSE_MMA_MASK
	.align		4
.L_8:
        /*0008*/ 	.byte	0x03, 0x50
        /*000a*/ 	.short	0x0000


	//----- nvinfo : EIATTR_MAXREG_COUNT
	.align		4
        /*000c*/ 	.byte	0x03, 0x1b
        /*000e*/ 	.short	0x00ff


	//----- nvinfo : EIATTR_EXTERNS
	.align		4
        /*0010*/ 	.byte	0x04, 0x0f
        /*0012*/ 	.short	(.L_10 - .L_9)


	//   ....[0]....
	.align		4
.L_9:
        /*0014*/ 	.word	index@(vprintf)


	//----- nvinfo : EIATTR_MERCURY_ISA_VERSION
	.align		4
.L_10:
        /*0018*/ 	.byte	0x03, 0x5f
        /*001a*/ 	.short	0x0101


	//----- nvinfo : EIATTR_VRC_CTA_INIT_COUNT
	.align		4
        /*001c*/ 	.byte	0x02, 0x4a
	.zero		1
	.zero		1


	//----- nvinfo : EIATTR_SYSCALL_OFFSETS
	.align		4
        /*0020*/ 	.byte	0x04, 0x46
        /*0022*/ 	.short	(.L_12 - .L_11)


	//   ....[0]....
.L_11:
        /*0024*/ 	.word	0x00000110


	//----- nvinfo : EIATTR_EXIT_INSTR_OFFSETS
	.align		4
.L_12:
        /*0028*/ 	.byte	0x04, 0x1c
        /*002a*/ 	.short	(.L_14 - .L_13)


	//   ....[0]....
.L_13:
        /*002c*/ 	.word	0x00000120


	//----- nvinfo : EIATTR_SW_WAR
	.align		4
.L_14:
        /*0030*/ 	.byte	0x04, 0x36
        /*0032*/ 	.short	(.L_16 - .L_15)
.L_15:
        /*0034*/ 	.word	0x00000008
.L_16:


//--------------------- .nv.callgraph             --------------------------
	.section	.nv.callgraph,"",@"SHT_CUDA_CALLGRAPH"
	.align	4
	.sectionentsize	8
	.align		4
        /*0000*/ 	.word	0x00000000
	.align		4
        /*0004*/ 	.word	0xffffffff
	.align		4
        /*0008*/ 	.word	index@(hoge)
	.align		4
        /*000c*/ 	.word	index@(vprintf)
	.align		4
        /*0010*/ 	.word	0x00000000
	.align		4
        /*0014*/ 	.word	0xfffffffe
	.align		4
        /*0018*/ 	.word	0x00000000
	.align		4
        /*001c*/ 	.word	0xfffffffd
	.align		4
        /*0020*/ 	.word	0x00000000
	.align		4
        /*0024*/ 	.word	0xfffffffc


//--------------------- .nv.constant4             --------------------------
	.section	.nv.constant4,"a",@progbits
	.align	8
	.align		8
.nv.constant4:
        /*0000*/ 	.dword	vprintf
	.align		8
        /*0008*/ 	.dword	$str


//--------------------- .text.hoge                --------------------------
	.section	.text.hoge,"ax",@progbits
	.align	128
        .global         hoge
        .type           hoge,@function
        .size           hoge,(.L_x_2 - hoge)
        .other          hoge,@"STO_CUDA_ENTRY STV_DEFAULT"
hoge:
.text.hoge:
[----:B------:R-:W0:Y:S01]  /*0000*/  LDC R1, c[0x0][0x37c] ;  /* 0x0000df00ff017b82 */ /* 0x000e220000000800 */
[----:B------:R-:W1:Y:S01]  /*0010*/  S2R R8, SR_CTAID.X ;  /* 0x0000000000087919 */ /* 0x000e620000002500 */
[----:B0-----:R-:W-:Y:S01]  /*0020*/  VIADD R1, R1, 0xfffffff0 ;  /* 0xfffffff001017836 */ /* 0x001fe20000000000 */
[----:B------:R-:W-:Y:S01]  /*0030*/  MOV R0, 0x0 ;  /* 0x0000000000007802 */ /* 0x000fe20000000f00 */
[----:B------:R-:W0:Y:S01]  /*0040*/  LDCU UR4, c[0x0][0x2f8] ;  /* 0x00005f00ff0477ac */ /* 0x000e220008000800 */
[----:B------:R-:W1:Y:S03]  /*0050*/  S2R R9, SR_CTAID.Y ;  /* 0x0000000000097919 */ /* 0x000e660000002600 */
[----:B------:R2:W3:Y:S01]  /*0060*/  LDC.64 R2, c[0x4][R0] ;  /* 0x0100000000027b82 */ /* 0x0004e20000000a00 */
[----:B------:R-:W4:Y:S01]  /*0070*/  LDCU.64 UR6, c[0x4][0x8] ;  /* 0x01000100ff0677ac */ /* 0x000f220008000a00 */
[----:B------:R-:W5:Y:S01]  /*0080*/  S2R R10, SR_TID.X ;  /* 0x00000000000a7919 */ /* 0x000f620000002100 */
[----:B------:R-:W2:Y:S01]  /*0090*/  LDCU UR5, c[0x0][0x2fc] ;  /* 0x00005f80ff0577ac */ /* 0x000ea20008000800 */
[----:B0-----:R-:W-:Y:S01]  /*00a0*/  IADD3 R6, P0, PT, R1, UR4, RZ ;  /* 0x0000000401067c10 */ /* 0x001fe2000ff1e0ff */
[----:B----4-:R-:W-:Y:S01]  /*00b0*/  IMAD.U32 R4, RZ, RZ, UR6 ;  /* 0x00000006ff047e24 */ /* 0x010fe2000f8e00ff */
[----:B------:R-:W-:-:S03]  /*00c0*/  MOV R5, UR7 ;  /* 0x0000000700057c02 */ /* 0x000fc60008000f00 */
[----:B--2---:R-:W-:Y:S01]  /*00d0*/  IMAD.X R7, RZ, RZ, UR5, P0 ;  /* 0x00000005ff077e24 */ /* 0x004fe200080e06ff */
[----:B-1----:R0:W-:Y:S04]  /*00e0*/  STL.64 [R1], R8 ;  /* 0x0000000801007387 */ /* 0x0021e80000100a00 */
[----:B-----5:R0:W-:Y:S03]  /*00f0*/  STL [R1+0x8], R10 ;  /* 0x0000080a01007387 */ /* 0x0201e60000100800 */
[----:B------:R-:W-:-:S07]  /*0100*/  LEPC R20, `(.L_x_0) ;  /* 0x000000001014794e */ /* 0x000fce0000000000 */
[----:B0--3--:R-:W-:Y:S05]  /*0110*/  CALL.ABS.NOINC R2 ;  /* 0x0000000002007343 */ /* 0x009fea0003c00000 */
.L_x_0:
[----:B------:R-:W-:Y:S05]  /*0120*/  EXIT ;  /* 0x000000000000794d */ /* 0x000fea0003800000 */
.L_x_1:
[----:B------:R-:W-:-:S00]  /*0130*/  BRA `(.L_x_1) ;  /* 0xfffffffc00fc7947 */ /* 0x000fc0000383ffff */
[----:B------:R-:W-:-:S00]  /*0140*/  NOP ;  /* 0x0000000000007918 */ /* 0x000fc00000000000 */
        /* <DEDUP_REMOVED lines=11> */
.L_x_2:


//--------------------- .nv.global.init           --------------------------
	.section	.nv.global.init,"aw",@progbits
.nv.global.init:
	.type		$str,@object
	.size		$str,(.L_0 - $str)
$str:
        /*0000*/ 	.byte	0x25, 0x64, 0x2d, 0x25, 0x64, 0x20, 0x2f, 0x20, 0x25, 0x64, 0x0a, 0x00
.L_0:


//--------------------- .nv.shared.reserved.0     --------------------------
	.section	.nv.shared.reserved.0,"aw",@nobits
	.weak		__nv_reservedSMEM_offset_0_alias
	.size		__nv_reservedSMEM_offset_0_alias, 0, 64
	.other		__nv_reservedSMEM_offset_0_alias,@"STO_CUDA_RESERVED_SHARED STV_DEFAULT"
__nv_reservedSMEM_offset_0_alias:
	.zero		0
	.zero		64


//--------------------- .nv.constant0.hoge        --------------------------
	.section	.nv.constant0.hoge,"a",@progbits
	.sectionflags	@""
	.align	4
.nv.constant0.hoge:
	.zero		896


//--------------------- SYMBOLS --------------------------

	.type		.nv.reservedSmem.offset0,@object
	.size		.nv.reservedSmem.offset0,0x4
	.type		vprintf,@function
